//
// Generated by NVIDIA NVVM Compiler
//
// Compiler Build ID: CL-36424714
// Cuda compilation tools, release 13.0, V13.0.88
// Based on NVVM 20.0.0
//

.version 9.0
.target sm_100
.address_size 64

	// .globl	_Z7gpu_addPi
.extern .func  (.param .b32 func_retval0) vprintf
(
	.param .b64 vprintf_param_0,
	.param .b64 vprintf_param_1
)
;
.global .align 1 .b8 $str[1];

.visible .entry _Z7gpu_addPi(
	.param .u64 .ptr .align 1 _Z7gpu_addPi_param_0
)
{
	.reg .pred 	%p<4>;
	.reg .b32 	%r<9>;
	.reg .b64 	%rd<7>;

	ld.param.u64 	%rd1, [_Z7gpu_addPi_param_0];
	mov.u32 	%r2, %tid.x;
	mov.u32 	%r3, %ctaid.x;
	mov.u32 	%r4, %ntid.x;
	mad.lo.s32 	%r1, %r4, %r3, %r2;
	setp.ne.s32 	%p1, %r2, 29;
	setp.ne.s32 	%p2, %r3, 0;
	or.pred  	%p3, %p1, %p2;
	@%p3 bra 	$L__BB0_2;
	mov.u64 	%rd2, $str;
	cvta.global.u64 	%rd3, %rd2;
	{ // callseq 0, 0
	.param .b64 param0;
	st.param.b64 	[param0], %rd3;
	.param .b64 param1;
	st.param.b64 	[param1], 0;
	.param .b32 retval0;
	call.uni (retval0), 
	vprintf, 
	(
	param0, 
	param1
	);
	ld.param.b32 	%r5, [retval0];
	} // callseq 0
$L__BB0_2:
	cvta.to.global.u64 	%rd4, %rd1;
	mul.wide.s32 	%rd5, %r1, 4;
	add.s64 	%rd6, %rd4, %rd5;
	ld.global.u32 	%r7, [%rd6];
	mul.lo.s32 	%r8, %r7, 3;
	st.global.u32 	[%rd6], %r8;
	ret;

}


// ===== COMPILED SASS (sm_100) =====

	.target	sm_100

	.elftype	@"ET_EXEC"


//--------------------- .note.nv.tkinfo           --------------------------
	.section	.note.nv.tkinfo,"",@"SHT_NOTE"
	.sectionflags	@"SHF_NOTE_NV_TKINFO"
	.tkinfo
        /*0018*/ 	.word	0x00000002
        /*0030*/ 	.string	""
        /*0030*/ 	.string	"ptxas"
        /*0030*/ 	.string	"Cuda compilation tools, release 13.0, V13.0.88"
        /*0030*/ 	.string	"Build cuda_13.0.r13.0/compiler.36424714_0"
        /*0030*/ 	.string	"-arch sm_100 -m 64 "



//--------------------- .note.nv.cuinfo           --------------------------
	.section	.note.nv.cuinfo,"",@"SHT_NOTE"
	.sectionflags	@"SHF_NOTE_NV_CUINFO"
        /*0018*/ 	.short	0x0002
        /*001a*/ 	.short	0x0064
        /*001c*/ 	.short	0x0082
	.zero		2


//--------------------- .nv.info                  --------------------------
	.section	.nv.info,"",@"SHT_CUDA_INFO"
	.align	4


	//----- nvinfo : EIATTR_REGCOUNT
	.align		4
        /*0000*/ 	.byte	0x04, 0x2f
        /*0002*/ 	.short	(.L_2 - .L_1)
	.align		4
.L_1:
        /*0004*/ 	.word	index@(_Z7gpu_addPi)
        /*0008*/ 	.word	0x00000018


	//----- nvinfo : EIATTR_FRAME_SIZE
	.align		4
.L_2:
        /*000c*/ 	.byte	0x04, 0x11
        /*000e*/ 	.short	(.L_4 - .L_3)
	.align		4
.L_3:
        /*0010*/ 	.word	index@(_Z7gpu_addPi)
        /*0014*/ 	.word	0x00000000


	//----- nvinfo : EIATTR_MIN_STACK_SIZE
	.align		4
.L_4:
        /*0018*/ 	.byte	0x04, 0x12
        /*001a*/ 	.short	(.L_6 - .L_5)
	.align		4
.L_5:
        /*001c*/ 	.word	index@(_Z7gpu_addPi)
        /*0020*/ 	.word	0x00000000
.L_6:


//--------------------- .nv.compat                --------------------------
	.section	.nv.compat,"",@"SHT_CUDA_COMPAT_INFO"
	.align	4
        /*0000*/ 	.byte	0x02, 0x09, 0x00, 0x00, 0x02, 0x02, 0x01, 0x00, 0x02, 0x05, 0x05, 0x00, 0x03, 0x07, 0x01, 0x01
        /*0010*/ 	.byte	0x02, 0x03, 0x00, 0x00, 0x02, 0x06, 0x01, 0x00, 0x04, 0x0b, 0x08, 0x00, 0x09, 0x00, 0x00, 0x00
        /*0020*/ 	.byte	0x00, 0x00, 0x00, 0x00


//--------------------- .nv.info._Z7gpu_addPi     --------------------------
	.section	.nv.info._Z7gpu_addPi,"",@"SHT_CUDA_INFO"
	.sectionflags	@""
	.align	4


	//----- nvinfo : EIATTR_CUDA_API_VERSION
	.align		4
        /*0000*/ 	.byte	0x04, 0x37
        /*0002*/ 	.short	(.L_8 - .L_7)
.L_7:
        /*0004*/ 	.word	0x00000082


	//----- nvinfo : EIATTR_KPARAM_INFO
	.align		4
.L_8:
        /*0008*/ 	.byte	0x04, 0x17
        /*000a*/ 	.short	(.L_10 - .L_9)
.L_9:
        /*000c*/ 	.word	0x00000000
        /*0010*/ 	.short	0x0000
        /*0012*/ 	.short	0x0000
        /*0014*/ 	.byte	0x00, 0xf5, 0x21, 0x00


	//----- nvinfo : EIATTR_SPARSE_MMA_MASK
	.align		4
.L_10:
        /*0018*/ 	.byte	0x03, 0x50
        /*001a*/ 	.short	0x0000


	//----- nvinfo : EIATTR_MAXREG_COUNT
	.align		4
        /*001c*/ 	.byte	0x03, 0x1b
        /*001e*/ 	.short	0x00ff


	//----- nvinfo : EIATTR_EXTERNS
	.align		4
        /*0020*/ 	.byte	0x04, 0x0f
        /*0022*/ 	.short	(.L_12 - .L_11)


	//   ....[0]....
	.align		4
.L_11:
        /*0024*/ 	.word	index@(vprintf)


	//----- nvinfo : EIATTR_MERCURY_ISA_VERSION
	.align		4
.L_12:
        /*0028*/ 	.byte	0x03, 0x5f
        /*002a*/ 	.short	0x0101


	//----- nvinfo : EIATTR_VRC_CTA_INIT_COUNT
	.align		4
        /*002c*/ 	.byte	0x02, 0x4a
	.zero		1
	.zero		1


	//----- nvinfo : EIATTR_SYSCALL_OFFSETS
	.align		4
        /*0030*/ 	.byte	0x04, 0x46
        /*0032*/ 	.short	(.L_14 - .L_13)


	//   ....[0]....
.L_13:
        /*0034*/ 	.word	0x00000110


	//----- nvinfo : EIATTR_EXIT_INSTR_OFFSETS
	.align		4
.L_14:
        /*0038*/ 	.byte	0x04, 0x1c
        /*003a*/ 	.short	(.L_16 - .L_15)


	//   ....[0]....
.L_15:
        /*003c*/ 	.word	0x00000180


	//----- nvinfo : EIATTR_CRS_STACK_SIZE
	.align		4
.L_16:
        /*0040*/ 	.byte	0x04, 0x1e
        /*0042*/ 	.short	(.L_18 - .L_17)
.L_17:
        /*0044*/ 	.word	0x00000000


	//----- nvinfo : EIATTR_CBANK_PARAM_SIZE
	.align		4
.L_18:
        /*0048*/ 	.byte	0x03, 0x19
        /*004a*/ 	.short	0x0008


	//----- nvinfo : EIATTR_PARAM_CBANK
	.align		4
        /*004c*/ 	.byte	0x04, 0x0a
        /*004e*/ 	.short	(.L_20 - .L_19)
	.align		4
.L_19:
        /*0050*/ 	.word	index@(.nv.constant0._Z7gpu_addPi)
        /*0054*/ 	.short	0x0380
        /*0056*/ 	.short	0x0008


	//----- nvinfo : EIATTR_SW_WAR
	.align		4
.L_20:
        /*0058*/ 	.byte	0x04, 0x36
        /*005a*/ 	.short	(.L_22 - .L_21)
.L_21:
        /*005c*/ 	.word	0x00000008
.L_22:


//--------------------- .nv.callgraph             --------------------------
	.section	.nv.callgraph,"",@"SHT_CUDA_CALLGRAPH"
	.align	4
	.sectionentsize	8
	.align		4
        /*0000*/ 	.word	0x00000000
	.align		4
        /*0004*/ 	.word	0xffffffff
	.align		4
        /*0008*/ 	.word	index@(_Z7gpu_addPi)
	.align		4
        /*000c*/ 	.word	index@(vprintf)
	.align		4
        /*0010*/ 	.word	0x00000000
	.align		4
        /*0014*/ 	.word	0xfffffffe
	.align		4
        /*0018*/ 	.word	0x00000000
	.align		4
        /*001c*/ 	.word	0xfffffffd
	.align		4
        /*0020*/ 	.word	0x00000000
	.align		4
        /*0024*/ 	.word	0xfffffffc


//--------------------- .nv.constant4             --------------------------
	.section	.nv.constant4,"a",@progbits
	.align	8
	.align		8
.nv.constant4:
        /*0000*/ 	.dword	vprintf
	.align		8
        /*0008*/ 	.dword	$str


//--------------------- .text._Z7gpu_addPi        --------------------------
	.section	.text._Z7gpu_addPi,"ax",@progbits
	.align	128
        .global         _Z7gpu_addPi
        .type           _Z7gpu_addPi,@function
        .size           _Z7gpu_addPi,(.L_x_3 - _Z7gpu_addPi)
        .other          _Z7gpu_addPi,@"STO_CUDA_ENTRY STV_DEFAULT"
_Z7gpu_addPi:
.text._Z7gpu_addPi:
[----:B------:R-:W0:Y:S01]  /*0000*/  LDC R1, c[0x0][0x37c] ;  /* 0x0000df00ff017b82 */ /* 0x000e220000000800 */
[----:B------:R-:W1:Y:S07]  /*0010*/  S2R R17, SR_TID.X ;  /* 0x0000000000117919 */ /* 0x000e6e0000002100 */
[----:B------:R-:W2:Y:S01]  /*0020*/  S2UR UR4, SR_CTAID.X ;  /* 0x00000000000479c3 */ /* 0x000ea20000002500 */
[----:B------:R-:W3:Y:S01]  /*0030*/  LDCU.64 UR36, c[0x0][0x358] ;  /* 0x00006b00ff2477ac */ /* 0x000ee20008000a00 */
[----:B------:R-:W-:Y:S06]  /*0040*/  BSSY.RECONVERGENT B6, `(.L_x_0) ;  /* 0x000000e000067945 */ /* 0x000fec0003800200 */
[----:B------:R-:W4:Y:S01]  /*0050*/  LDC R0, c[0x0][0x360] ;  /* 0x0000d800ff007b82 */ /* 0x000f220000000800 */
[----:B--2---:R-:W-:-:S04]  /*0060*/  ISETP.NE.AND P0, PT, RZ, UR4, PT ;  /* 0x00000004ff007c0c */ /* 0x004fc8000bf05270 */
[----:B-1----:R-:W-:Y:S01]  /*0070*/  ISETP.NE.OR P0, PT, R17, 0x1d, P0 ;  /* 0x0000001d1100780c */ /* 0x002fe20000705670 */
[----:B----4-:R-:W-:-:S12]  /*0080*/  IMAD R17, R0, UR4, R17 ;  /* 0x0000000400117c24 */ /* 0x010fd8000f8e0211 */
[----:B0--3--:R-:W-:Y:S05]  /*0090*/  @P0 BRA `(.L_x_1) ;  /* 0x0000000000200947 */ /* 0x009fea0003800000 */
[----:B------:R-:W-:Y:S01]  /*00a0*/  MOV R0, 0x0 ;  /* 0x0000000000007802 */ /* 0x000fe20000000f00 */
[----:B------:R-:W0:Y:S01]  /*00b0*/  LDCU.64 UR4, c[0x4][0x8] ;  /* 0x01000100ff0477ac */ /* 0x000e220008000a00 */
[----:B------:R-:W-:Y:S02]  /*00c0*/  CS2R R6, SRZ ;  /* 0x0000000000067805 */ /* 0x000fe4000001ff00 */
[----:B------:R1:W2:Y:S01]  /*00d0*/  LDC.64 R2, c[0x4][R0] ;  /* 0x0100000000027b82 */ /* 0x0002a20000000a00 */
[----:B0-----:R-:W-:Y:S02]  /*00e0*/  IMAD.U32 R4, RZ, RZ, UR4 ;  /* 0x00000004ff047e24 */ /* 0x001fe4000f8e00ff */
[----:B-1----:R-:W-:-:S07]  /*00f0*/  IMAD.U32 R5, RZ, RZ, UR5 ;  /* 0x00000005ff057e24 */ /* 0x002fce000f8e00ff */
[----:B------:R-:W-:-:S07]  /*0100*/  LEPC R20, `(.L_x_1) ;  /* 0x000000001014794e */ /* 0x000fce0000000000 */
[----:B--2---:R-:W-:Y:S05]  /*0110*/  CALL.ABS.NOINC R2 ;  /* 0x0000000002007343 */ /* 0x004fea0003c00000 */
.L_x_1:
[----:B------:R-:W-:Y:S05]  /*0120*/  BSYNC.RECONVERGENT B6 ;  /* 0x0000000000067941 */ /* 0x000fea0003800200 */
.L_x_0:
[----:B------:R-:W0:Y:S02]  /*0130*/  LDC.64 R2, c[0x0][0x380] ;  /* 0x0000e000ff027b82 */ /* 0x000e240000000a00 */
[----:B0-----:R-:W-:-:S05]  /*0140*/  IMAD.WIDE R2, R17, 0x4, R2 ;  /* 0x0000000411027825 */ /* 0x001fca00078e0202 */
[----:B------:R-:W2:Y:S02]  /*0150*/  LDG.E R0, desc[UR36][R2.64] ;  /* 0x0000002402007981 */ /* 0x000ea4000c1e1900 */
[----:B--2---:R-:W-:-:S05]  /*0160*/  IMAD R5, R0, 0x3, RZ ;  /* 0x0000000300057824 */ /* 0x004fca00078e02ff */
[----:B------:R-:W-:Y:S01]  /*0170*/  STG.E desc[UR36][R2.64], R5 ;  /* 0x0000000502007986 */ /* 0x000fe2000c101924 */
[----:B------:R-:W-:Y:S05]  /*0180*/  EXIT ;  /* 0x000000000000794d */ /* 0x000fea0003800000 */
.L_x_2:
[----:B------:R-:W-:-:S00]  /*0190*/  BRA `(.L_x_2) ;  /* 0xfffffffc00fc7947 */ /* 0x000fc0000383ffff */
[----:B------:R-:W-:-:S00]  /*01a0*/  NOP ;  /* 0x0000000000007918 */ /* 0x000fc00000000000 */
        /* <DEDUP_REMOVED lines=13> */
.L_x_3:


//--------------------- .nv.shared.reserved.0     --------------------------
	.section	.nv.shared.reserved.0,"aw",@nobits
	.weak		__nv_reservedSMEM_offset_0_alias
	.size		__nv_reservedSMEM_offset_0_alias, 0, 64
	.other		__nv_reservedSMEM_offset_0_alias,@"STO_CUDA_RESERVED_SHARED STV_DEFAULT"
__nv_reservedSMEM_offset_0_alias:
	.zero		0
	.zero		64


//--------------------- .nv.global                --------------------------
	.section	.nv.global,"aw",@nobits
.nv.global:
	.type		$str,@object
	.size		$str,(.L_0 - $str)
$str:
	.zero		1
.L_0:


//--------------------- .nv.constant0._Z7gpu_addPi --------------------------
	.section	.nv.constant0._Z7gpu_addPi,"a",@progbits
	.sectionflags	@""
	.align	4
.nv.constant0._Z7gpu_addPi:
	.zero		904


//--------------------- SYMBOLS --------------------------

	.type		.nv.reservedSmem.offset0,@object
	.size		.nv.reservedSmem.offset0,0x4
	.type		vprintf,@function
